	.headerflags	@"EF_CUDA_TEXMODE_UNIFIED EF_CUDA_64BIT_ADDRESS EF_CUDA_ACCELERATORS EF_CUDA_SM90 EF_CUDA_VIRTUAL_SM(EF_CUDA_SM90)"
	.elftype	@"ET_EXEC"


//--------------------- .nv.info                  --------------------------
	.section	.nv.info,"",@"SHT_CUDA_INFO"
	.align	4


	//----- nvinfo : EIATTR_REGCOUNT
	.align		4
        /*0000*/ 	.byte	0x04, 0x2f
        /*0002*/ 	.short	(.L_3 - .L_2)
	.align		4
.L_2:
        /*0004*/ 	.word	index@(triton_poi_fused__native_batch_norm_legit_no_training_relu_55)
        /*0008*/ 	.word	0x00000013


	//----- nvinfo : EIATTR_MIN_STACK_SIZE
	.align		4
.L_3:
        /*000c*/ 	.byte	0x04, 0x12
        /*000e*/ 	.short	(.L_5 - .L_4)
	.align		4
.L_4:
        /*0010*/ 	.word	index@(triton_poi_fused__native_batch_norm_legit_no_training_relu_55)
        /*0014*/ 	.word	0x00000000


	//----- nvinfo : EIATTR_FRAME_SIZE
	.align		4
.L_5:
        /*0018*/ 	.byte	0x04, 0x11
        /*001a*/ 	.short	(.L_7 - .L_6)
	.align		4
.L_6:
        /*001c*/ 	.word	index@(triton_poi_fused__native_batch_norm_legit_no_training_relu_55)
        /*0020*/ 	.word	0x00000000


	//----- nvinfo : EIATTR_MIN_STACK_SIZE
	.align		4
.L_7:
        /*0024*/ 	.byte	0x04, 0x12
        /*0026*/ 	.short	(.L_9 - .L_8)
	.align		4
.L_8:
        /*0028*/ 	.word	index@(triton_poi_fused__native_batch_norm_legit_no_training_relu_55)
        /*002c*/ 	.word	0x00000000
.L_9:


//--------------------- .nv.info.triton_poi_fused__native_batch_norm_legit_no_training_relu_55 --------------------------
	.section	.nv.info.triton_poi_fused__native_batch_norm_legit_no_training_relu_55,"",@"SHT_CUDA_INFO"
	.sectionflags	@""
	.align	4


	//----- nvinfo : EIATTR_CUDA_API_VERSION
	.align		4
        /*0000*/ 	.byte	0x04, 0x37
        /*0002*/ 	.short	(.L_11 - .L_10)
.L_10:
        /*0004*/ 	.word	0x0000007c


	//----- nvinfo : EIATTR_KPARAM_INFO
	.align		4
.L_11:
        /*0008*/ 	.byte	0x04, 0x17
        /*000a*/ 	.short	(.L_13 - .L_12)
.L_12:
        /*000c*/ 	.word	0x00000000
        /*0010*/ 	.short	0x0006
        /*0012*/ 	.short	0x0030
        /*0014*/ 	.byte	0x00, 0xf0, 0x11, 0x00


	//----- nvinfo : EIATTR_KPARAM_INFO
	.align		4
.L_13:
        /*0018*/ 	.byte	0x04, 0x17
        /*001a*/ 	.short	(.L_15 - .L_14)
.L_14:
        /*001c*/ 	.word	0x00000000
        /*0020*/ 	.short	0x0005
        /*0022*/ 	.short	0x0028
        /*0024*/ 	.byte	0x00, 0xf4, 0x21, 0x00


	//----- nvinfo : EIATTR_KPARAM_INFO
	.align		4
.L_15:
        /*0028*/ 	.byte	0x04, 0x17
        /*002a*/ 	.short	(.L_17 - .L_16)
.L_16:
        /*002c*/ 	.word	0x00000000
        /*0030*/ 	.short	0x0004
        /*0032*/ 	.short	0x0020
        /*0034*/ 	.byte	0x00, 0xf4, 0x21, 0x00


	//----- nvinfo : EIATTR_KPARAM_INFO
	.align		4
.L_17:
        /*0038*/ 	.byte	0x04, 0x17
        /*003a*/ 	.short	(.L_19 - .L_18)
.L_18:
        /*003c*/ 	.word	0x00000000
        /*0040*/ 	.short	0x0003
        /*0042*/ 	.short	0x0018
        /*0044*/ 	.byte	0x00, 0xf4, 0x21, 0x00


	//----- nvinfo : EIATTR_KPARAM_INFO
	.align		4
.L_19:
        /*0048*/ 	.byte	0x04, 0x17
        /*004a*/ 	.short	(.L_21 - .L_20)
.L_20:
        /*004c*/ 	.word	0x00000000
        /*0050*/ 	.short	0x0002
        /*0052*/ 	.short	0x0010
        /*0054*/ 	.byte	0x00, 0xf4, 0x21, 0x00


	//----- nvinfo : EIATTR_KPARAM_INFO
	.align		4
.L_21:
        /*0058*/ 	.byte	0x04, 0x17
        /*005a*/ 	.short	(.L_23 - .L_22)
.L_22:
        /*005c*/ 	.word	0x00000000
        /*0060*/ 	.short	0x0001
        /*0062*/ 	.short	0x0008
        /*0064*/ 	.byte	0x00, 0xf4, 0x21, 0x00


	//----- nvinfo : EIATTR_KPARAM_INFO
	.align		4
.L_23:
        /*0068*/ 	.byte	0x04, 0x17
        /*006a*/ 	.short	(.L_25 - .L_24)
.L_24:
        /*006c*/ 	.word	0x00000000
        /*0070*/ 	.short	0x0000
        /*0072*/ 	.short	0x0000
        /*0074*/ 	.byte	0x00, 0xf4, 0x21, 0x00


	//----- nvinfo : EIATTR_SPARSE_MMA_MASK
	.align		4
.L_25:
        /*0078*/ 	.byte	0x03, 0x50
        /*007a*/ 	.short	0x0000


	//----- nvinfo : EIATTR_MAXREG_COUNT
	.align		4
        /*007c*/ 	.byte	0x03, 0x1b
        /*007e*/ 	.short	0x00ff


	//----- nvinfo : EIATTR_EXIT_INSTR_OFFSETS
	.align		4
        /*0080*/ 	.byte	0x04, 0x1c
        /*0082*/ 	.short	(.L_27 - .L_26)


	//   ....[0]....
.L_26:
        /*0084*/ 	.word	0x00000400


	//----- nvinfo : EIATTR_REQNTID
	.align		4
.L_27:
        /*0088*/ 	.byte	0x04, 0x10
        /*008a*/ 	.short	(.L_29 - .L_28)
.L_28:
        /*008c*/ 	.word	0x00000080
        /*0090*/ 	.word	0x00000001
        /*0094*/ 	.word	0x00000001


	//----- nvinfo : EIATTR_CBANK_PARAM_SIZE
	.align		4
.L_29:
        /*0098*/ 	.byte	0x03, 0x19
        /*009a*/ 	.short	0x0034


	//----- nvinfo : EIATTR_PARAM_CBANK
	.align		4
        /*009c*/ 	.byte	0x04, 0x0a
        /*009e*/ 	.short	(.L_31 - .L_30)
	.align		4
.L_30:
        /*00a0*/ 	.word	index@(.nv.constant0.triton_poi_fused__native_batch_norm_legit_no_training_relu_55)
        /*00a4*/ 	.short	0x0210
        /*00a6*/ 	.short	0x0034


	//----- nvinfo : EIATTR_SW_WAR
	.align		4
.L_31:
        /*00a8*/ 	.byte	0x04, 0x36
        /*00aa*/ 	.short	(.L_33 - .L_32)
.L_32:
        /*00ac*/ 	.word	0x00000008
.L_33:


//--------------------- .nv.callgraph             --------------------------
	.section	.nv.callgraph,"",@"SHT_CUDA_CALLGRAPH"
	.align	4
	.sectionentsize	8
	.align		4
        /*0000*/ 	.word	0x00000000
	.align		4
        /*0004*/ 	.word	0xffffffff
	.align		4
        /*0008*/ 	.word	0x00000000
	.align		4
        /*000c*/ 	.word	0xfffffffe
	.align		4
        /*0010*/ 	.word	0x00000000
	.align		4
        /*0014*/ 	.word	0xfffffffd
	.align		4
        /*0018*/ 	.word	0x00000000
	.align		4
        /*001c*/ 	.word	0xfffffffc


//--------------------- .nv.constant4             --------------------------
	.section	.nv.constant4,"a",@progbits
	.align	8
	.align		8
.nv.constant4:
        /*0000*/ 	.dword	_$_str
	.align		8
        /*0008*/ 	.dword	_$_str_$_2


//--------------------- .text.triton_poi_fused__native_batch_norm_legit_no_training_relu_55 --------------------------
	.section	.text.triton_poi_fused__native_batch_norm_legit_no_training_relu_55,"ax",@progbits
	.align	128
        .global         triton_poi_fused__native_batch_norm_legit_no_training_relu_55
        .type           triton_poi_fused__native_batch_norm_legit_no_training_relu_55,@function
        .size           triton_poi_fused__native_batch_norm_legit_no_training_relu_55,(.L_x_1 - triton_poi_fused__native_batch_norm_legit_no_training_relu_55)
        .other          triton_poi_fused__native_batch_norm_legit_no_training_relu_55,@"STO_CUDA_ENTRY STV_DEFAULT"
triton_poi_fused__native_batch_norm_legit_no_training_relu_55:
.text.triton_poi_fused__native_batch_norm_legit_no_training_relu_55:
[----:B------:R-:W-:Y:S01]  /*0000*/  LDC R1, c[0x0][0x28] ;  /* 0x00000a00ff017b82 */ /* 0x000fe20000000800 */
[----:B------:R-:W1:Y:S07]  /*0010*/  S2R R0, SR_TID.X ;  /* 0x0000000000007919 */ /* 0x000e6e0000002100 */
[----:B------:R-:W2:Y:S01]  /*0020*/  LDC.64 R10, c[0x0][0x220] ;  /* 0x00008800ff0a7b82 */ /* 0x000ea20000000a00 */
[----:B------:R-:W-:Y:S01]  /*0030*/  ULDC.64 UR4, c[0x0][0x208] ;  /* 0x0000820000047ab9 */ /* 0x000fe20000000a00 */
[----:B------:R-:W3:Y:S06]  /*0040*/  S2R R5, SR_CTAID.X ;  /* 0x0000000000057919 */ /* 0x000eec0000002500 */
[----:B------:R-:W4:Y:S08]  /*0050*/  LDC.64 R8, c[0x0][0x218] ;  /* 0x00008600ff087b82 */ /* 0x000f300000000a00 */
[----:B------:R-:W5:Y:S08]  /*0060*/  LDC.64 R14, c[0x0][0x230] ;  /* 0x00008c00ff0e7b82 */ /* 0x000f700000000a00 */
[----:B------:R-:W4:Y:S01]  /*0070*/  LDC.64 R12, c[0x0][0x228] ;  /* 0x00008a00ff0c7b82 */ /* 0x000f220000000a00 */
[----:B-1----:R-:W-:-:S02]  /*0080*/  SHF.L.U32 R0, R0, 0x2, RZ ;  /* 0x0000000200007819 */ /* 0x002fc400000006ff */
[----:B---3--:R-:W-:Y:S02]  /*0090*/  SHF.R.S32.HI R3, RZ, 0x16, R5 ;  /* 0x00000016ff037819 */ /* 0x008fe40000011405 */
[----:B------:R-:W-:Y:S02]  /*00a0*/  LOP3.LUT R0, R0, 0x1fc, RZ, 0xc0, !PT ;  /* 0x000001fc00007812 */ /* 0x000fe400078ec0ff */
[----:B------:R-:W-:Y:S02]  /*00b0*/  SGXT R3, R3, 0x1 ;  /* 0x000000010303781a */ /* 0x000fe40000000200 */
[----:B------:R-:W-:-:S04]  /*00c0*/  LEA R0, R5, R0, 0x9 ;  /* 0x0000000005007211 */ /* 0x000fc800078e48ff */
[----:B------:R-:W-:-:S04]  /*00d0*/  LEA.HI R3, R3, R0, RZ, 0x4 ;  /* 0x0000000003037211 */ /* 0x000fc800078f20ff */
[----:B------:R-:W-:-:S05]  /*00e0*/  SHF.R.S32.HI R3, RZ, 0x4, R3 ;  /* 0x00000004ff037819 */ /* 0x000fca0000011403 */
[----:B------:R-:W-:-:S05]  /*00f0*/  IMAD.HI R2, R3, 0x2aaaaaab, RZ ;  /* 0x2aaaaaab03027827 */ /* 0x000fca00078e02ff */
[----:B------:R-:W-:-:S04]  /*0100*/  SHF.R.U32.HI R5, RZ, 0x1f, R2 ;  /* 0x0000001fff057819 */ /* 0x000fc80000011602 */
[----:B------:R-:W-:Y:S02]  /*0110*/  LEA.HI R2, R2, R5, RZ, 0x19 ;  /* 0x0000000502027211 */ /* 0x000fe400078fc8ff */
[----:B------:R-:W1:Y:S03]  /*0120*/  LDC.64 R4, c[0x0][0x210] ;  /* 0x00008400ff047b82 */ /* 0x000e660000000a00 */
[----:B------:R-:W-:-:S04]  /*0130*/  IMAD R3, R2, -0x300, R3 ;  /* 0xfffffd0002037824 */ /* 0x000fc800078e0203 */
[----:B--2---:R-:W-:-:S06]  /*0140*/  IMAD.WIDE R10, R3, 0x4, R10 ;  /* 0x00000004030a7825 */ /* 0x004fcc00078e020a */
[----:B------:R-:W2:Y:S01]  /*0150*/  LDG.E.EL R10, desc[UR4][R10.64] ;  /* 0x000000040a0a7981 */ /* 0x000ea2000c2e1900 */
[----:B----4-:R-:W-:-:S05]  /*0160*/  IMAD.WIDE R8, R3, 0x4, R8 ;  /* 0x0000000403087825 */ /* 0x010fca00078e0208 */
[----:B------:R3:W4:Y:S01]  /*0170*/  LDG.E.EL R2, desc[UR4][R8.64] ;  /* 0x0000000408027981 */ /* 0x000722000c2e1900 */
[----:B-1----:R-:W-:-:S04]  /*0180*/  IMAD.WIDE R4, R0, 0x4, R4 ;  /* 0x0000000400047825 */ /* 0x002fc800078e0204 */
[C---:B-----5:R-:W-:Y:S01]  /*0190*/  IMAD.WIDE R14, R3.reuse, 0x4, R14 ;  /* 0x00000004030e7825 */ /* 0x060fe200078e020e */
[----:B------:R-:W-:Y:S01]  /*01a0*/  HFMA2.MMA R16, -RZ, RZ, 1.625, 0 ;  /* 0x3e800000ff107435 */ /* 0x000fe200000001ff */
[----:B------:R-:W4:Y:S01]  /*01b0*/  LDG.E.128 R4, desc[UR4][R4.64] ;  /* 0x0000000404047981 */ /* 0x000f22000c1e1d00 */
[----:B---3--:R-:W1:Y:S01]  /*01c0*/  LDC.64 R8, c[0x0][0x238] ;  /* 0x00008e00ff087b82 */ /* 0x008e620000000a00 */
[----:B0-----:R-:W-:Y:S02]  /*01d0*/  IMAD.WIDE R12, R3, 0x4, R12 ;  /* 0x00000004030c7825 */ /* 0x001fe400078e020c */
[----:B------:R-:W3:Y:S04]  /*01e0*/  LDG.E.EL R14, desc[UR4][R14.64] ;  /* 0x000000040e0e7981 */ /* 0x000ee8000c2e1900 */
[----:B------:R0:W3:Y:S01]  /*01f0*/  LDG.E.EL R3, desc[UR4][R12.64] ;  /* 0x000000040c037981 */ /* 0x0000e2000c2e1900 */
[----:B-1----:R-:W-:-:S04]  /*0200*/  IMAD.WIDE R8, R0, 0x4, R8 ;  /* 0x0000000400087825 */ /* 0x002fc800078e0208 */
[----:B--2---:R-:W-:-:S04]  /*0210*/  FADD R10, R10, 9.9999997473787516356e-06 ;  /* 0x3727c5ac0a0a7421 */ /* 0x004fc80000000000 */
[----:B------:R-:W1:Y:S02]  /*0220*/  MUFU.SQRT R11, R10 ;  /* 0x0000000a000b7308 */ /* 0x000e640000002000 */
[C---:B-1----:R-:W-:Y:S02]  /*0230*/  FSETP.GT.AND P0, PT, R11.reuse, 8.50705917302346158658e+37, PT ;  /* 0x7e8000000b00780b */ /* 0x042fe40003f04000 */
[----:B------:R-:W-:-:S11]  /*0240*/  FSETP.GEU.AND P1, PT, R11, 1.175494350822287508e-38, PT ;  /* 0x008000000b00780b */ /* 0x000fd60003f2e000 */
[----:B------:R-:W-:-:S04]  /*0250*/  @P0 FMUL R11, R11, 0.25 ;  /* 0x3e8000000b0b0820 */ /* 0x000fc80000400000 */
[----:B------:R-:W-:-:S06]  /*0260*/  @!P1 FMUL R11, R11, 16777216 ;  /* 0x4b8000000b0b9820 */ /* 0x000fcc0000400000 */
[----:B------:R-:W1:Y:S01]  /*0270*/  MUFU.RCP R11, R11 ;  /* 0x0000000b000b7308 */ /* 0x000e620000001000 */
[----:B0-----:R-:W-:Y:S01]  /*0280*/  FSEL R12, R16, 1, P0 ;  /* 0x3f800000100c7808 */ /* 0x001fe20000000000 */
[----:B----4-:R-:W-:-:S04]  /*0290*/  FADD R13, R4, -R2 ;  /* 0x80000002040d7221 */ /* 0x010fc80000000000 */
[----:B------:R-:W-:Y:S01]  /*02a0*/  @!P1 FMUL R12, R12, 16777216 ;  /* 0x4b8000000c0c9820 */ /* 0x000fe20000400000 */
[--C-:B------:R-:W-:Y:S01]  /*02b0*/  FADD R5, R5, -R2.reuse ;  /* 0x8000000205057221 */ /* 0x100fe20000000000 */
[--C-:B------:R-:W-:Y:S01]  /*02c0*/  FADD R15, R6, -R2.reuse ;  /* 0x80000002060f7221 */ /* 0x100fe20000000000 */
[----:B------:R-:W-:Y:S01]  /*02d0*/  FADD R7, R7, -R2 ;  /* 0x8000000207077221 */ /* 0x000fe20000000000 */
[----:B-1----:R-:W-:-:S04]  /*02e0*/  FMUL R12, R11, R12 ;  /* 0x0000000c0b0c7220 */ /* 0x002fc80000400000 */
[C---:B------:R-:W-:Y:S01]  /*02f0*/  FMUL R13, R12.reuse, R13 ;  /* 0x0000000d0c0d7220 */ /* 0x040fe20000400000 */
[C---:B------:R-:W-:Y:S01]  /*0300*/  FMUL R5, R12.reuse, R5 ;  /* 0x000000050c057220 */ /* 0x040fe20000400000 */
[C---:B------:R-:W-:Y:S01]  /*0310*/  FMUL R15, R12.reuse, R15 ;  /* 0x0000000f0c0f7220 */ /* 0x040fe20000400000 */
[----:B------:R-:W-:Y:S01]  /*0320*/  FMUL R7, R12, R7 ;  /* 0x000000070c077220 */ /* 0x000fe20000400000 */
[C-C-:B---3--:R-:W-:Y:S01]  /*0330*/  FFMA R13, R3.reuse, R13, R14.reuse ;  /* 0x0000000d030d7223 */ /* 0x148fe2000000000e */
[C-C-:B------:R-:W-:Y:S01]  /*0340*/  FFMA R5, R3.reuse, R5, R14.reuse ;  /* 0x0000000503057223 */ /* 0x140fe2000000000e */
[C-C-:B------:R-:W-:Y:S01]  /*0350*/  FFMA R15, R3.reuse, R15, R14.reuse ;  /* 0x0000000f030f7223 */ /* 0x140fe2000000000e */
[----:B------:R-:W-:Y:S02]  /*0360*/  FFMA R7, R3, R7, R14 ;  /* 0x0000000703077223 */ /* 0x000fe4000000000e */
[----:B------:R-:W-:Y:S02]  /*0370*/  FSETP.GEU.AND P3, PT, R13, RZ, PT ;  /* 0x000000ff0d00720b */ /* 0x000fe40003f6e000 */
[----:B------:R-:W-:-:S02]  /*0380*/  FSETP.GEU.AND P2, PT, R5, RZ, PT ;  /* 0x000000ff0500720b */ /* 0x000fc40003f4e000 */
[----:B------:R-:W-:Y:S02]  /*0390*/  FSETP.GEU.AND P1, PT, R15, RZ, PT ;  /* 0x000000ff0f00720b */ /* 0x000fe40003f2e000 */
[----:B------:R-:W-:Y:S02]  /*03a0*/  FSETP.GEU.AND P0, PT, R7, RZ, PT ;  /* 0x000000ff0700720b */ /* 0x000fe40003f0e000 */
[----:B------:R-:W-:Y:S02]  /*03b0*/  SEL R4, R13, RZ, P3 ;  /* 0x000000ff0d047207 */ /* 0x000fe40001800000 */
[----:B------:R-:W-:Y:S02]  /*03c0*/  SEL R5, R5, RZ, P2 ;  /* 0x000000ff05057207 */ /* 0x000fe40001000000 */
[----:B------:R-:W-:Y:S02]  /*03d0*/  SEL R6, R15, RZ, P1 ;  /* 0x000000ff0f067207 */ /* 0x000fe40000800000 */
[----:B------:R-:W-:-:S05]  /*03e0*/  SEL R7, R7, RZ, P0 ;  /* 0x000000ff07077207 */ /* 0x000fca0000000000 */
[----:B------:R-:W-:Y:S01]  /*03f0*/  STG.E.128 desc[UR4][R8.64], R4 ;  /* 0x0000000408007986 */ /* 0x000fe2000c101d04 */
[----:B------:R-:W-:Y:S05]  /*0400*/  EXIT ;  /* 0x000000000000794d */ /* 0x000fea0003800000 */
.L_x_0:
[----:B------:R-:W-:-:S00]  /*0410*/  BRA `(.L_x_0) ;  /* 0xfffffffc00fc7947 */ /* 0x000fc0000383ffff */
[----:B------:R-:W-:-:S00]  /*0420*/  NOP ;  /* 0x0000000000007918 */ /* 0x000fc00000000000 */
        /* <DEDUP_REMOVED lines=13> */
.L_x_1:


//--------------------- .nv.global.init           --------------------------
	.section	.nv.global.init,"aw",@progbits
.nv.global.init:
	.type		_$_str,@object
	.size		_$_str,(_$_str_$_2 - _$_str)
_$_str:
        /*0000*/ 	.byte	0x5f, 0x5f, 0x43, 0x55, 0x44, 0x41, 0x5f, 0x46, 0x54, 0x5a, 0x00
	.type		_$_str_$_2,@object
	.size		_$_str_$_2,(.L_1 - _$_str_$_2)
_$_str_$_2:
        /*000b*/ 	.byte	0x5f, 0x5f, 0x43, 0x55, 0x44, 0x41, 0x5f, 0x50, 0x52, 0x45, 0x43, 0x5f, 0x53, 0x51, 0x52, 0x54
        /*001b*/ 	.byte	0x00
.L_1:


//--------------------- .nv.constant0.triton_poi_fused__native_batch_norm_legit_no_training_relu_55 --------------------------
	.section	.nv.constant0.triton_poi_fused__native_batch_norm_legit_no_training_relu_55,"a",@progbits
	.sectionflags	@""
	.align	4
.nv.constant0.triton_poi_fused__native_batch_norm_legit_no_training_relu_55:
	.zero		580
